//
// Generated by NVIDIA NVVM Compiler
//
// Compiler Build ID: CL-36424714
// Cuda compilation tools, release 13.0, V13.0.88
// Based on NVVM 20.0.0
//

.version 9.0
.target sm_100
.address_size 64

	// .globl	_Z9vectorAddPfS_

.visible .entry _Z9vectorAddPfS_(
	.param .u64 .ptr .align 1 _Z9vectorAddPfS__param_0,
	.param .u64 .ptr .align 1 _Z9vectorAddPfS__param_1
)
{
	.reg .b32 	%r<5>;
	.reg .b32 	%f<4>;
	.reg .b64 	%rd<8>;

	ld.param.u64 	%rd1, [_Z9vectorAddPfS__param_0];
	ld.param.u64 	%rd2, [_Z9vectorAddPfS__param_1];
	cvta.to.global.u64 	%rd3, %rd2;
	cvta.to.global.u64 	%rd4, %rd1;
	mov.u32 	%r1, %ctaid.x;
	mov.u32 	%r2, %ntid.x;
	mov.u32 	%r3, %tid.x;
	mad.lo.s32 	%r4, %r1, %r2, %r3;
	mul.wide.s32 	%rd5, %r4, 4;
	add.s64 	%rd6, %rd4, %rd5;
	ld.global.f32 	%f1, [%rd6];
	add.s64 	%rd7, %rd3, %rd5;
	ld.global.f32 	%f2, [%rd7];
	add.f32 	%f3, %f1, %f2;
	st.global.f32 	[%rd7], %f3;
	ret;

}


// ===== COMPILED SASS (sm_100) =====

	.target	sm_100

	.elftype	@"ET_EXEC"


//--------------------- .note.nv.tkinfo           --------------------------
	.section	.note.nv.tkinfo,"",@"SHT_NOTE"
	.sectionflags	@"SHF_NOTE_NV_TKINFO"
	.tkinfo
        /*0018*/ 	.word	0x00000002
        /*0030*/ 	.string	""
        /*0030*/ 	.string	"ptxas"
        /*0030*/ 	.string	"Cuda compilation tools, release 13.0, V13.0.88"
        /*0030*/ 	.string	"Build cuda_13.0.r13.0/compiler.36424714_0"
        /*0030*/ 	.string	"-arch sm_100 -m 64 "



//--------------------- .note.nv.cuinfo           --------------------------
	.section	.note.nv.cuinfo,"",@"SHT_NOTE"
	.sectionflags	@"SHF_NOTE_NV_CUINFO"
        /*0018*/ 	.short	0x0002
        /*001a*/ 	.short	0x0064
        /*001c*/ 	.short	0x0082
	.zero		2


//--------------------- .nv.info                  --------------------------
	.section	.nv.info,"",@"SHT_CUDA_INFO"
	.align	4


	//----- nvinfo : EIATTR_REGCOUNT
	.align		4
        /*0000*/ 	.byte	0x04, 0x2f
        /*0002*/ 	.short	(.L_1 - .L_0)
	.align		4
.L_0:
        /*0004*/ 	.word	index@(_Z9vectorAddPfS_)
        /*0008*/ 	.word	0x0000000a


	//----- nvinfo : EIATTR_FRAME_SIZE
	.align		4
.L_1:
        /*000c*/ 	.byte	0x04, 0x11
        /*000e*/ 	.short	(.L_3 - .L_2)
	.align		4
.L_2:
        /*0010*/ 	.word	index@(_Z9vectorAddPfS_)
        /*0014*/ 	.word	0x00000000


	//----- nvinfo : EIATTR_MIN_STACK_SIZE
	.align		4
.L_3:
        /*0018*/ 	.byte	0x04, 0x12
        /*001a*/ 	.short	(.L_5 - .L_4)
	.align		4
.L_4:
        /*001c*/ 	.word	index@(_Z9vectorAddPfS_)
        /*0020*/ 	.word	0x00000000
.L_5:


//--------------------- .nv.compat                --------------------------
	.section	.nv.compat,"",@"SHT_CUDA_COMPAT_INFO"
	.align	4
        /*0000*/ 	.byte	0x02, 0x09, 0x00, 0x00, 0x02, 0x02, 0x01, 0x00, 0x02, 0x05, 0x05, 0x00, 0x03, 0x07, 0x01, 0x01
        /*0010*/ 	.byte	0x02, 0x03, 0x00, 0x00, 0x02, 0x06, 0x01, 0x00, 0x04, 0x0b, 0x08, 0x00, 0x09, 0x00, 0x00, 0x00
        /*0020*/ 	.byte	0x00, 0x00, 0x00, 0x00


//--------------------- .nv.info._Z9vectorAddPfS_ --------------------------
	.section	.nv.info._Z9vectorAddPfS_,"",@"SHT_CUDA_INFO"
	.sectionflags	@""
	.align	4


	//----- nvinfo : EIATTR_CUDA_API_VERSION
	.align		4
        /*0000*/ 	.byte	0x04, 0x37
        /*0002*/ 	.short	(.L_7 - .L_6)
.L_6:
        /*0004*/ 	.word	0x00000082


	//----- nvinfo : EIATTR_KPARAM_INFO
	.align		4
.L_7:
        /*0008*/ 	.byte	0x04, 0x17
        /*000a*/ 	.short	(.L_9 - .L_8)
.L_8:
        /*000c*/ 	.word	0x00000000
        /*0010*/ 	.short	0x0001
        /*0012*/ 	.short	0x0008
        /*0014*/ 	.byte	0x00, 0xf5, 0x21, 0x00


	//----- nvinfo : EIATTR_KPARAM_INFO
	.align		4
.L_9:
        /*0018*/ 	.byte	0x04, 0x17
        /*001a*/ 	.short	(.L_11 - .L_10)
.L_10:
        /*001c*/ 	.word	0x00000000
        /*0020*/ 	.short	0x0000
        /*0022*/ 	.short	0x0000
        /*0024*/ 	.byte	0x00, 0xf5, 0x21, 0x00


	//----- nvinfo : EIATTR_SPARSE_MMA_MASK
	.align		4
.L_11:
        /*0028*/ 	.byte	0x03, 0x50
        /*002a*/ 	.short	0x0000


	//----- nvinfo : EIATTR_MAXREG_COUNT
	.align		4
        /*002c*/ 	.byte	0x03, 0x1b
        /*002e*/ 	.short	0x00ff


	//----- nvinfo : EIATTR_MERCURY_ISA_VERSION
	.align		4
        /*0030*/ 	.byte	0x03, 0x5f
        /*0032*/ 	.short	0x0101


	//----- nvinfo : EIATTR_VRC_CTA_INIT_COUNT
	.align		4
        /*0034*/ 	.byte	0x02, 0x4a
	.zero		1
	.zero		1


	//----- nvinfo : EIATTR_EXIT_INSTR_OFFSETS
	.align		4
        /*0038*/ 	.byte	0x04, 0x1c
        /*003a*/ 	.short	(.L_13 - .L_12)


	//   ....[0]....
.L_12:
        /*003c*/ 	.word	0x000000e0


	//----- nvinfo : EIATTR_CBANK_PARAM_SIZE
	.align		4
.L_13:
        /*0040*/ 	.byte	0x03, 0x19
        /*0042*/ 	.short	0x0010


	//----- nvinfo : EIATTR_PARAM_CBANK
	.align		4
        /*0044*/ 	.byte	0x04, 0x0a
        /*0046*/ 	.short	(.L_15 - .L_14)
	.align		4
.L_14:
        /*0048*/ 	.word	index@(.nv.constant0._Z9vectorAddPfS_)
        /*004c*/ 	.short	0x0380
        /*004e*/ 	.short	0x0010


	//----- nvinfo : EIATTR_SW_WAR
	.align		4
.L_15:
        /*0050*/ 	.byte	0x04, 0x36
        /*0052*/ 	.short	(.L_17 - .L_16)
.L_16:
        /*0054*/ 	.word	0x00000008
.L_17:


//--------------------- .nv.callgraph             --------------------------
	.section	.nv.callgraph,"",@"SHT_CUDA_CALLGRAPH"
	.align	4
	.sectionentsize	8
	.align		4
        /*0000*/ 	.word	0x00000000
	.align		4
        /*0004*/ 	.word	0xffffffff
	.align		4
        /*0008*/ 	.word	0x00000000
	.align		4
        /*000c*/ 	.word	0xfffffffe
	.align		4
        /*0010*/ 	.word	0x00000000
	.align		4
        /*0014*/ 	.word	0xfffffffd
	.align		4
        /*0018*/ 	.word	0x00000000
	.align		4
        /*001c*/ 	.word	0xfffffffc


//--------------------- .text._Z9vectorAddPfS_    --------------------------
	.section	.text._Z9vectorAddPfS_,"ax",@progbits
	.align	128
        .global         _Z9vectorAddPfS_
        .type           _Z9vectorAddPfS_,@function
        .size           _Z9vectorAddPfS_,(.L_x_1 - _Z9vectorAddPfS_)
        .other          _Z9vectorAddPfS_,@"STO_CUDA_ENTRY STV_DEFAULT"
_Z9vectorAddPfS_:
.text._Z9vectorAddPfS_:
[----:B------:R-:W-:Y:S01]  /*0000*/  LDC R1, c[0x0][0x37c] ;  /* 0x0000df00ff017b82 */ /* 0x000fe20000000800 */
[----:B------:R-:W0:Y:S07]  /*0010*/  S2R R0, SR_TID.X ;  /* 0x0000000000007919 */ /* 0x000e2e0000002100 */
[----:B------:R-:W0:Y:S01]  /*0020*/  S2UR UR6, SR_CTAID.X ;  /* 0x00000000000679c3 */ /* 0x000e220000002500 */
[----:B------:R-:W1:Y:S07]  /*0030*/  LDCU.64 UR4, c[0x0][0x358] ;  /* 0x00006b00ff0477ac */ /* 0x000e6e0008000a00 */
[----:B------:R-:W0:Y:S08]  /*0040*/  LDC R7, c[0x0][0x360] ;  /* 0x0000d800ff077b82 */ /* 0x000e300000000800 */
[----:B------:R-:W2:Y:S08]  /*0050*/  LDC.64 R2, c[0x0][0x380] ;  /* 0x0000e000ff027b82 */ /* 0x000eb00000000a00 */
[----:B------:R-:W3:Y:S01]  /*0060*/  LDC.64 R4, c[0x0][0x388] ;  /* 0x0000e200ff047b82 */ /* 0x000ee20000000a00 */
[----:B0-----:R-:W-:-:S04]  /*0070*/  IMAD R7, R7, UR6, R0 ;  /* 0x0000000607077c24 */ /* 0x001fc8000f8e0200 */
[----:B--2---:R-:W-:-:S06]  /*0080*/  IMAD.WIDE R2, R7, 0x4, R2 ;  /* 0x0000000407027825 */ /* 0x004fcc00078e0202 */
[----:B-1----:R-:W2:Y:S01]  /*0090*/  LDG.E R2, desc[UR4][R2.64] ;  /* 0x0000000402027981 */ /* 0x002ea2000c1e1900 */
[----:B---3--:R-:W-:-:S05]  /*00a0*/  IMAD.WIDE R4, R7, 0x4, R4 ;  /* 0x0000000407047825 */ /* 0x008fca00078e0204 */
[----:B------:R-:W2:Y:S02]  /*00b0*/  LDG.E R7, desc[UR4][R4.64] ;  /* 0x0000000404077981 */ /* 0x000ea4000c1e1900 */
[----:B--2---:R-:W-:-:S05]  /*00c0*/  FADD R7, R2, R7 ;  /* 0x0000000702077221 */ /* 0x004fca0000000000 */
[----:B------:R-:W-:Y:S01]  /*00d0*/  STG.E desc[UR4][R4.64], R7 ;  /* 0x0000000704007986 */ /* 0x000fe2000c101904 */
[----:B------:R-:W-:Y:S05]  /*00e0*/  EXIT ;  /* 0x000000000000794d */ /* 0x000fea0003800000 */
.L_x_0:
[----:B------:R-:W-:-:S00]  /*00f0*/  BRA `(.L_x_0) ;  /* 0xfffffffc00fc7947 */ /* 0x000fc0000383ffff */
[----:B------:R-:W-:-:S00]  /*0100*/  NOP ;  /* 0x0000000000007918 */ /* 0x000fc00000000000 */
[----:B------:R-:W-:-:S00]  /*0110*/  NOP ;  /* 0x0000000000007918 */ /* 0x000fc00000000000 */
[----:B------:R-:W-:-:S00]  /*0120*/  NOP ;  /* 0x0000000000007918 */ /* 0x000fc00000000000 */
[----:B------:R-:W-:-:S00]  /*0130*/  NOP ;  /* 0x0000000000007918 */ /* 0x000fc00000000000 */
[----:B------:R-:W-:-:S00]  /*0140*/  NOP ;  /* 0x0000000000007918 */ /* 0x000fc00000000000 */
[----:B------:R-:W-:-:S00]  /*0150*/  NOP ;  /* 0x0000000000007918 */ /* 0x000fc00000000000 */
[----:B------:R-:W-:-:S00]  /*0160*/  NOP ;  /* 0x0000000000007918 */ /* 0x000fc00000000000 */
[----:B------:R-:W-:-:S00]  /*0170*/  NOP ;  /* 0x0000000000007918 */ /* 0x000fc00000000000 */
.L_x_1:


//--------------------- .nv.shared.reserved.0     --------------------------
	.section	.nv.shared.reserved.0,"aw",@nobits
	.weak		__nv_reservedSMEM_offset_0_alias
	.size		__nv_reservedSMEM_offset_0_alias, 0, 64
	.other		__nv_reservedSMEM_offset_0_alias,@"STO_CUDA_RESERVED_SHARED STV_DEFAULT"
__nv_reservedSMEM_offset_0_alias:
	.zero		0
	.zero		64


//--------------------- .nv.constant0._Z9vectorAddPfS_ --------------------------
	.section	.nv.constant0._Z9vectorAddPfS_,"a",@progbits
	.sectionflags	@""
	.align	4
.nv.constant0._Z9vectorAddPfS_:
	.zero		912


//--------------------- SYMBOLS --------------------------

	.type		.nv.reservedSmem.offset0,@object
	.size		.nv.reservedSmem.offset0,0x4
